//
// Generated by NVIDIA NVVM Compiler
//
// Compiler Build ID: CL-36424714
// Cuda compilation tools, release 13.0, V13.0.88
// Based on NVVM 20.0.0
//

.version 9.0
.target sm_100
.address_size 64

	// .globl	_Z16GroupPointKerneliiiiPKfPKiPf

.visible .entry _Z16GroupPointKerneliiiiPKfPKiPf(
	.param .u32 _Z16GroupPointKerneliiiiPKfPKiPf_param_0,
	.param .u32 _Z16GroupPointKerneliiiiPKfPKiPf_param_1,
	.param .u32 _Z16GroupPointKerneliiiiPKfPKiPf_param_2,
	.param .u32 _Z16GroupPointKerneliiiiPKfPKiPf_param_3,
	.param .u64 .ptr .align 1 _Z16GroupPointKerneliiiiPKfPKiPf_param_4,
	.param .u64 .ptr .align 1 _Z16GroupPointKerneliiiiPKfPKiPf_param_5,
	.param .u64 .ptr .align 1 _Z16GroupPointKerneliiiiPKfPKiPf_param_6
)
{
	.reg .pred 	%p<16>;
	.reg .b32 	%r<55>;
	.reg .b32 	%f<16>;
	.reg .b64 	%rd<53>;

	ld.param.u32 	%r30, [_Z16GroupPointKerneliiiiPKfPKiPf_param_0];
	ld.param.u32 	%r27, [_Z16GroupPointKerneliiiiPKfPKiPf_param_1];
	ld.param.u32 	%r28, [_Z16GroupPointKerneliiiiPKfPKiPf_param_2];
	ld.param.u32 	%r31, [_Z16GroupPointKerneliiiiPKfPKiPf_param_3];
	ld.param.u64 	%rd4, [_Z16GroupPointKerneliiiiPKfPKiPf_param_4];
	ld.param.u64 	%rd3, [_Z16GroupPointKerneliiiiPKfPKiPf_param_5];
	ld.param.u64 	%rd5, [_Z16GroupPointKerneliiiiPKfPKiPf_param_6];
	cvta.to.global.u64 	%rd1, %rd5;
	cvta.to.global.u64 	%rd2, %rd4;
	mov.u32 	%r1, %ctaid.x;
	mov.u32 	%r32, %ctaid.y;
	mov.u32 	%r33, %ntid.x;
	mul.lo.s32 	%r2, %r32, %r33;
	mov.u32 	%r3, %tid.x;
	add.s32 	%r34, %r2, %r3;
	setp.ge.s32 	%p1, %r1, %r30;
	setp.ge.s32 	%p2, %r34, %r31;
	or.pred  	%p3, %p1, %p2;
	@%p3 bra 	$L__BB0_14;
	cvta.to.global.u64 	%rd6, %rd3;
	mul.lo.s32 	%r5, %r31, %r1;
	add.s32 	%r35, %r5, %r34;
	mul.wide.u32 	%rd7, %r35, 4;
	add.s64 	%rd8, %rd6, %rd7;
	ld.global.nc.u32 	%r6, [%rd8];
	setp.lt.s32 	%p4, %r6, 0;
	setp.ge.s32 	%p5, %r6, %r28;
	or.pred  	%p6, %p4, %p5;
	@%p6 bra 	$L__BB0_14;
	mul.lo.s32 	%r7, %r27, %r1;
	setp.lt.s32 	%p7, %r27, 1;
	@%p7 bra 	$L__BB0_14;
	and.b32  	%r8, %r27, 7;
	setp.lt.u32 	%p8, %r27, 8;
	mov.b32 	%r53, 0;
	@%p8 bra 	$L__BB0_6;
	and.b32  	%r53, %r27, 2147483640;
	neg.s32 	%r51, %r53;
	mad.lo.s32 	%r37, %r5, %r27, %r3;
	add.s32 	%r50, %r37, %r2;
	shl.b32 	%r12, %r31, 3;
	mul.lo.s32 	%r38, %r1, %r28;
	mad.lo.s32 	%r49, %r38, %r27, %r6;
	shl.b32 	%r14, %r28, 3;
	mul.wide.s32 	%rd13, %r28, 4;
	mul.wide.s32 	%rd15, %r31, 4;
$L__BB0_5:
	.pragma "nounroll";
	mul.wide.s32 	%rd9, %r49, 4;
	add.s64 	%rd10, %rd2, %rd9;
	ld.global.nc.f32 	%f1, [%rd10];
	mul.wide.s32 	%rd11, %r50, 4;
	add.s64 	%rd12, %rd1, %rd11;
	st.global.f32 	[%rd12], %f1;
	add.s64 	%rd14, %rd10, %rd13;
	ld.global.nc.f32 	%f2, [%rd14];
	add.s64 	%rd16, %rd12, %rd15;
	st.global.f32 	[%rd16], %f2;
	add.s64 	%rd17, %rd14, %rd13;
	ld.global.nc.f32 	%f3, [%rd17];
	add.s64 	%rd18, %rd16, %rd15;
	st.global.f32 	[%rd18], %f3;
	add.s64 	%rd19, %rd17, %rd13;
	ld.global.nc.f32 	%f4, [%rd19];
	add.s64 	%rd20, %rd18, %rd15;
	st.global.f32 	[%rd20], %f4;
	add.s64 	%rd21, %rd19, %rd13;
	ld.global.nc.f32 	%f5, [%rd21];
	add.s64 	%rd22, %rd20, %rd15;
	st.global.f32 	[%rd22], %f5;
	add.s64 	%rd23, %rd21, %rd13;
	ld.global.nc.f32 	%f6, [%rd23];
	add.s64 	%rd24, %rd22, %rd15;
	st.global.f32 	[%rd24], %f6;
	add.s64 	%rd25, %rd23, %rd13;
	ld.global.nc.f32 	%f7, [%rd25];
	add.s64 	%rd26, %rd24, %rd15;
	st.global.f32 	[%rd26], %f7;
	add.s64 	%rd27, %rd25, %rd13;
	ld.global.nc.f32 	%f8, [%rd27];
	add.s64 	%rd28, %rd26, %rd15;
	st.global.f32 	[%rd28], %f8;
	add.s32 	%r51, %r51, 8;
	add.s32 	%r50, %r50, %r12;
	add.s32 	%r49, %r49, %r14;
	setp.ne.s32 	%p9, %r51, 0;
	@%p9 bra 	$L__BB0_5;
$L__BB0_6:
	setp.eq.s32 	%p10, %r8, 0;
	@%p10 bra 	$L__BB0_14;
	and.b32  	%r22, %r27, 3;
	setp.lt.u32 	%p11, %r8, 4;
	@%p11 bra 	$L__BB0_9;
	add.s32 	%r39, %r53, %r7;
	mad.lo.s32 	%r40, %r39, %r28, %r6;
	mul.wide.s32 	%rd29, %r40, 4;
	add.s64 	%rd30, %rd2, %rd29;
	ld.global.nc.f32 	%f9, [%rd30];
	mad.lo.s32 	%r41, %r39, %r31, %r34;
	mul.wide.s32 	%rd31, %r41, 4;
	add.s64 	%rd32, %rd1, %rd31;
	st.global.f32 	[%rd32], %f9;
	mul.wide.s32 	%rd33, %r28, 4;
	add.s64 	%rd34, %rd30, %rd33;
	ld.global.nc.f32 	%f10, [%rd34];
	mul.wide.s32 	%rd35, %r31, 4;
	add.s64 	%rd36, %rd32, %rd35;
	st.global.f32 	[%rd36], %f10;
	add.s64 	%rd37, %rd34, %rd33;
	ld.global.nc.f32 	%f11, [%rd37];
	add.s64 	%rd38, %rd36, %rd35;
	st.global.f32 	[%rd38], %f11;
	add.s64 	%rd39, %rd37, %rd33;
	ld.global.nc.f32 	%f12, [%rd39];
	add.s64 	%rd40, %rd38, %rd35;
	st.global.f32 	[%rd40], %f12;
	add.s32 	%r53, %r53, 4;
$L__BB0_9:
	setp.eq.s32 	%p12, %r22, 0;
	@%p12 bra 	$L__BB0_14;
	setp.eq.s32 	%p13, %r22, 1;
	@%p13 bra 	$L__BB0_12;
	add.s32 	%r42, %r53, %r7;
	mad.lo.s32 	%r43, %r42, %r28, %r6;
	mul.wide.s32 	%rd41, %r43, 4;
	add.s64 	%rd42, %rd2, %rd41;
	ld.global.nc.f32 	%f13, [%rd42];
	mad.lo.s32 	%r44, %r42, %r31, %r34;
	mul.wide.s32 	%rd43, %r44, 4;
	add.s64 	%rd44, %rd1, %rd43;
	st.global.f32 	[%rd44], %f13;
	mul.wide.s32 	%rd45, %r28, 4;
	add.s64 	%rd46, %rd42, %rd45;
	ld.global.nc.f32 	%f14, [%rd46];
	mul.wide.s32 	%rd47, %r31, 4;
	add.s64 	%rd48, %rd44, %rd47;
	st.global.f32 	[%rd48], %f14;
	add.s32 	%r53, %r53, 2;
$L__BB0_12:
	and.b32  	%r45, %r27, 1;
	setp.eq.b32 	%p14, %r45, 1;
	not.pred 	%p15, %p14;
	@%p15 bra 	$L__BB0_14;
	add.s32 	%r46, %r53, %r7;
	mad.lo.s32 	%r47, %r46, %r28, %r6;
	mul.wide.s32 	%rd49, %r47, 4;
	add.s64 	%rd50, %rd2, %rd49;
	ld.global.nc.f32 	%f15, [%rd50];
	mad.lo.s32 	%r48, %r46, %r31, %r34;
	mul.wide.s32 	%rd51, %r48, 4;
	add.s64 	%rd52, %rd1, %rd51;
	st.global.f32 	[%rd52], %f15;
$L__BB0_14:
	ret;

}
	// .globl	_Z20GroupPointGradKerneliiiiPKfPKiPf
.visible .entry _Z20GroupPointGradKerneliiiiPKfPKiPf(
	.param .u32 _Z20GroupPointGradKerneliiiiPKfPKiPf_param_0,
	.param .u32 _Z20GroupPointGradKerneliiiiPKfPKiPf_param_1,
	.param .u32 _Z20GroupPointGradKerneliiiiPKfPKiPf_param_2,
	.param .u32 _Z20GroupPointGradKerneliiiiPKfPKiPf_param_3,
	.param .u64 .ptr .align 1 _Z20GroupPointGradKerneliiiiPKfPKiPf_param_4,
	.param .u64 .ptr .align 1 _Z20GroupPointGradKerneliiiiPKfPKiPf_param_5,
	.param .u64 .ptr .align 1 _Z20GroupPointGradKerneliiiiPKfPKiPf_param_6
)
{
	.reg .pred 	%p<16>;
	.reg .b32 	%r<55>;
	.reg .b32 	%f<31>;
	.reg .b64 	%rd<53>;

	ld.param.u32 	%r28, [_Z20GroupPointGradKerneliiiiPKfPKiPf_param_0];
	ld.param.u32 	%r25, [_Z20GroupPointGradKerneliiiiPKfPKiPf_param_1];
	ld.param.u32 	%r26, [_Z20GroupPointGradKerneliiiiPKfPKiPf_param_2];
	ld.param.u32 	%r29, [_Z20GroupPointGradKerneliiiiPKfPKiPf_param_3];
	ld.param.u64 	%rd4, [_Z20GroupPointGradKerneliiiiPKfPKiPf_param_4];
	ld.param.u64 	%rd3, [_Z20GroupPointGradKerneliiiiPKfPKiPf_param_5];
	ld.param.u64 	%rd5, [_Z20GroupPointGradKerneliiiiPKfPKiPf_param_6];
	cvta.to.global.u64 	%rd1, %rd5;
	cvta.to.global.u64 	%rd2, %rd4;
	mov.u32 	%r1, %ctaid.x;
	mov.u32 	%r30, %ctaid.y;
	mov.u32 	%r31, %ntid.x;
	mul.lo.s32 	%r2, %r30, %r31;
	mov.u32 	%r3, %tid.x;
	add.s32 	%r32, %r2, %r3;
	setp.ge.s32 	%p1, %r1, %r28;
	setp.ge.s32 	%p2, %r32, %r29;
	or.pred  	%p3, %p1, %p2;
	@%p3 bra 	$L__BB1_14;
	cvta.to.global.u64 	%rd6, %rd3;
	mul.lo.s32 	%r5, %r29, %r1;
	add.s32 	%r33, %r5, %r32;
	mul.wide.u32 	%rd7, %r33, 4;
	add.s64 	%rd8, %rd6, %rd7;
	ld.global.nc.u32 	%r6, [%rd8];
	setp.lt.s32 	%p4, %r6, 0;
	setp.ge.s32 	%p5, %r6, %r26;
	or.pred  	%p6, %p4, %p5;
	@%p6 bra 	$L__BB1_14;
	mul.lo.s32 	%r7, %r25, %r1;
	setp.lt.s32 	%p7, %r25, 1;
	@%p7 bra 	$L__BB1_14;
	and.b32  	%r8, %r25, 7;
	setp.lt.u32 	%p8, %r25, 8;
	mov.b32 	%r53, 0;
	@%p8 bra 	$L__BB1_6;
	and.b32  	%r53, %r25, 2147483640;
	neg.s32 	%r51, %r53;
	mad.lo.s32 	%r35, %r5, %r25, %r3;
	add.s32 	%r50, %r35, %r2;
	mul.lo.s32 	%r36, %r1, %r26;
	mad.lo.s32 	%r49, %r36, %r25, %r6;
	mul.wide.s32 	%rd13, %r26, 4;
	mul.wide.s32 	%rd15, %r29, 4;
$L__BB1_5:
	.pragma "nounroll";
	mul.wide.s32 	%rd9, %r49, 4;
	add.s64 	%rd10, %rd1, %rd9;
	mul.wide.s32 	%rd11, %r50, 4;
	add.s64 	%rd12, %rd2, %rd11;
	ld.global.nc.f32 	%f1, [%rd12];
	atom.global.add.f32 	%f2, [%rd10], %f1;
	add.s64 	%rd14, %rd10, %rd13;
	add.s64 	%rd16, %rd12, %rd15;
	ld.global.nc.f32 	%f3, [%rd16];
	atom.global.add.f32 	%f4, [%rd14], %f3;
	add.s64 	%rd17, %rd14, %rd13;
	add.s64 	%rd18, %rd16, %rd15;
	ld.global.nc.f32 	%f5, [%rd18];
	atom.global.add.f32 	%f6, [%rd17], %f5;
	add.s64 	%rd19, %rd17, %rd13;
	add.s64 	%rd20, %rd18, %rd15;
	ld.global.nc.f32 	%f7, [%rd20];
	atom.global.add.f32 	%f8, [%rd19], %f7;
	add.s64 	%rd21, %rd19, %rd13;
	add.s64 	%rd22, %rd20, %rd15;
	ld.global.nc.f32 	%f9, [%rd22];
	atom.global.add.f32 	%f10, [%rd21], %f9;
	add.s64 	%rd23, %rd21, %rd13;
	add.s64 	%rd24, %rd22, %rd15;
	ld.global.nc.f32 	%f11, [%rd24];
	atom.global.add.f32 	%f12, [%rd23], %f11;
	add.s64 	%rd25, %rd23, %rd13;
	add.s64 	%rd26, %rd24, %rd15;
	ld.global.nc.f32 	%f13, [%rd26];
	atom.global.add.f32 	%f14, [%rd25], %f13;
	add.s64 	%rd27, %rd25, %rd13;
	add.s64 	%rd28, %rd26, %rd15;
	ld.global.nc.f32 	%f15, [%rd28];
	atom.global.add.f32 	%f16, [%rd27], %f15;
	add.s32 	%r51, %r51, 8;
	shl.b32 	%r37, %r29, 3;
	add.s32 	%r50, %r50, %r37;
	shl.b32 	%r38, %r26, 3;
	add.s32 	%r49, %r49, %r38;
	setp.ne.s32 	%p9, %r51, 0;
	@%p9 bra 	$L__BB1_5;
$L__BB1_6:
	setp.eq.s32 	%p10, %r8, 0;
	@%p10 bra 	$L__BB1_14;
	and.b32  	%r20, %r25, 3;
	setp.lt.u32 	%p11, %r8, 4;
	@%p11 bra 	$L__BB1_9;
	add.s32 	%r39, %r53, %r7;
	mad.lo.s32 	%r40, %r39, %r26, %r6;
	mul.wide.s32 	%rd29, %r40, 4;
	add.s64 	%rd30, %rd1, %rd29;
	mad.lo.s32 	%r41, %r39, %r29, %r32;
	mul.wide.s32 	%rd31, %r41, 4;
	add.s64 	%rd32, %rd2, %rd31;
	ld.global.nc.f32 	%f17, [%rd32];
	atom.global.add.f32 	%f18, [%rd30], %f17;
	mul.wide.s32 	%rd33, %r26, 4;
	add.s64 	%rd34, %rd30, %rd33;
	mul.wide.s32 	%rd35, %r29, 4;
	add.s64 	%rd36, %rd32, %rd35;
	ld.global.nc.f32 	%f19, [%rd36];
	atom.global.add.f32 	%f20, [%rd34], %f19;
	add.s64 	%rd37, %rd34, %rd33;
	add.s64 	%rd38, %rd36, %rd35;
	ld.global.nc.f32 	%f21, [%rd38];
	atom.global.add.f32 	%f22, [%rd37], %f21;
	add.s64 	%rd39, %rd37, %rd33;
	add.s64 	%rd40, %rd38, %rd35;
	ld.global.nc.f32 	%f23, [%rd40];
	atom.global.add.f32 	%f24, [%rd39], %f23;
	add.s32 	%r53, %r53, 4;
$L__BB1_9:
	setp.eq.s32 	%p12, %r20, 0;
	@%p12 bra 	$L__BB1_14;
	setp.eq.s32 	%p13, %r20, 1;
	@%p13 bra 	$L__BB1_12;
	add.s32 	%r42, %r53, %r7;
	mad.lo.s32 	%r43, %r42, %r26, %r6;
	mul.wide.s32 	%rd41, %r43, 4;
	add.s64 	%rd42, %rd1, %rd41;
	mad.lo.s32 	%r44, %r42, %r29, %r32;
	mul.wide.s32 	%rd43, %r44, 4;
	add.s64 	%rd44, %rd2, %rd43;
	ld.global.nc.f32 	%f25, [%rd44];
	atom.global.add.f32 	%f26, [%rd42], %f25;
	mul.wide.s32 	%rd45, %r26, 4;
	add.s64 	%rd46, %rd42, %rd45;
	mul.wide.s32 	%rd47, %r29, 4;
	add.s64 	%rd48, %rd44, %rd47;
	ld.global.nc.f32 	%f27, [%rd48];
	atom.global.add.f32 	%f28, [%rd46], %f27;
	add.s32 	%r53, %r53, 2;
$L__BB1_12:
	and.b32  	%r45, %r25, 1;
	setp.eq.b32 	%p14, %r45, 1;
	not.pred 	%p15, %p14;
	@%p15 bra 	$L__BB1_14;
	add.s32 	%r46, %r53, %r7;
	mad.lo.s32 	%r47, %r46, %r26, %r6;
	mul.wide.s32 	%rd49, %r47, 4;
	add.s64 	%rd50, %rd1, %rd49;
	mad.lo.s32 	%r48, %r46, %r29, %r32;
	mul.wide.s32 	%rd51, %r48, 4;
	add.s64 	%rd52, %rd2, %rd51;
	ld.global.nc.f32 	%f29, [%rd52];
	atom.global.add.f32 	%f30, [%rd50], %f29;
$L__BB1_14:
	ret;

}


// ===== COMPILED SASS (sm_100) =====

	.target	sm_100

	.elftype	@"ET_EXEC"


//--------------------- .note.nv.tkinfo           --------------------------
	.section	.note.nv.tkinfo,"",@"SHT_NOTE"
	.sectionflags	@"SHF_NOTE_NV_TKINFO"
	.tkinfo
        /*0018*/ 	.word	0x00000002
        /*0030*/ 	.string	""
        /*0030*/ 	.string	"ptxas"
        /*0030*/ 	.string	"Cuda compilation tools, release 13.0, V13.0.88"
        /*0030*/ 	.string	"Build cuda_13.0.r13.0/compiler.36424714_0"
        /*0030*/ 	.string	"-arch sm_100 -m 64 "



//--------------------- .note.nv.cuinfo           --------------------------
	.section	.note.nv.cuinfo,"",@"SHT_NOTE"
	.sectionflags	@"SHF_NOTE_NV_CUINFO"
        /*0018*/ 	.short	0x0002
        /*001a*/ 	.short	0x0064
        /*001c*/ 	.short	0x0082
	.zero		2


//--------------------- .nv.info                  --------------------------
	.section	.nv.info,"",@"SHT_CUDA_INFO"
	.align	4


	//----- nvinfo : EIATTR_REGCOUNT
	.align		4
        /*0000*/ 	.byte	0x04, 0x2f
        /*0002*/ 	.short	(.L_1 - .L_0)
	.align		4
.L_0:
        /*0004*/ 	.word	index@(_Z16GroupPointKerneliiiiPKfPKiPf)
        /*0008*/ 	.word	0x00000020


	//----- nvinfo : EIATTR_FRAME_SIZE
	.align		4
.L_1:
        /*000c*/ 	.byte	0x04, 0x11
        /*000e*/ 	.short	(.L_3 - .L_2)
	.align		4
.L_2:
        /*0010*/ 	.word	index@(_Z16GroupPointKerneliiiiPKfPKiPf)
        /*0014*/ 	.word	0x00000000


	//----- nvinfo : EIATTR_REGCOUNT
	.align		4
.L_3:
        /*0018*/ 	.byte	0x04, 0x2f
        /*001a*/ 	.short	(.L_5 - .L_4)
	.align		4
.L_4:
        /*001c*/ 	.word	index@(_Z20GroupPointGradKerneliiiiPKfPKiPf)
        /*0020*/ 	.word	0x00000020


	//----- nvinfo : EIATTR_FRAME_SIZE
	.align		4
.L_5:
        /*0024*/ 	.byte	0x04, 0x11
        /*0026*/ 	.short	(.L_7 - .L_6)
	.align		4
.L_6:
        /*0028*/ 	.word	index@(_Z20GroupPointGradKerneliiiiPKfPKiPf)
        /*002c*/ 	.word	0x00000000


	//----- nvinfo : EIATTR_MIN_STACK_SIZE
	.align		4
.L_7:
        /*0030*/ 	.byte	0x04, 0x12
        /*0032*/ 	.short	(.L_9 - .L_8)
	.align		4
.L_8:
        /*0034*/ 	.word	index@(_Z20GroupPointGradKerneliiiiPKfPKiPf)
        /*0038*/ 	.word	0x00000000


	//----- nvinfo : EIATTR_MIN_STACK_SIZE
	.align		4
.L_9:
        /*003c*/ 	.byte	0x04, 0x12
        /*003e*/ 	.short	(.L_11 - .L_10)
	.align		4
.L_10:
        /*0040*/ 	.word	index@(_Z16GroupPointKerneliiiiPKfPKiPf)
        /*0044*/ 	.word	0x00000000
.L_11:


//--------------------- .nv.compat                --------------------------
	.section	.nv.compat,"",@"SHT_CUDA_COMPAT_INFO"
	.align	4
        /*0000*/ 	.byte	0x02, 0x09, 0x00, 0x00, 0x02, 0x02, 0x01, 0x00, 0x02, 0x05, 0x05, 0x00, 0x03, 0x07, 0x01, 0x01
        /*0010*/ 	.byte	0x02, 0x03, 0x00, 0x00, 0x02, 0x06, 0x01, 0x00, 0x04, 0x0b, 0x08, 0x00, 0x09, 0x00, 0x00, 0x00
        /*0020*/ 	.byte	0x00, 0x00, 0x00, 0x00


//--------------------- .nv.info._Z20GroupPointGradKerneliiiiPKfPKiPf --------------------------
	.section	.nv.info._Z20GroupPointGradKerneliiiiPKfPKiPf,"",@"SHT_CUDA_INFO"
	.sectionflags	@""
	.align	4


	//----- nvinfo : EIATTR_CUDA_API_VERSION
	.align		4
        /*0000*/ 	.byte	0x04, 0x37
        /*0002*/ 	.short	(.L_13 - .L_12)
.L_12:
        /*0004*/ 	.word	0x00000082


	//----- nvinfo : EIATTR_KPARAM_INFO
	.align		4
.L_13:
        /*0008*/ 	.byte	0x04, 0x17
        /*000a*/ 	.short	(.L_15 - .L_14)
.L_14:
        /*000c*/ 	.word	0x00000000
        /*0010*/ 	.short	0x0006
        /*0012*/ 	.short	0x0020
        /*0014*/ 	.byte	0x00, 0xf5, 0x21, 0x00


	//----- nvinfo : EIATTR_KPARAM_INFO
	.align		4
.L_15:
        /*0018*/ 	.byte	0x04, 0x17
        /*001a*/ 	.short	(.L_17 - .L_16)
.L_16:
        /*001c*/ 	.word	0x00000000
        /*0020*/ 	.short	0x0005
        /*0022*/ 	.short	0x0018
        /*0024*/ 	.byte	0x00, 0xf5, 0x21, 0x00


	//----- nvinfo : EIATTR_KPARAM_INFO
	.align		4
.L_17:
        /*0028*/ 	.byte	0x04, 0x17
        /*002a*/ 	.short	(.L_19 - .L_18)
.L_18:
        /*002c*/ 	.word	0x00000000
        /*0030*/ 	.short	0x0004
        /*0032*/ 	.short	0x0010
        /*0034*/ 	.byte	0x00, 0xf5, 0x21, 0x00


	//----- nvinfo : EIATTR_KPARAM_INFO
	.align		4
.L_19:
        /*0038*/ 	.byte	0x04, 0x17
        /*003a*/ 	.short	(.L_21 - .L_20)
.L_20:
        /*003c*/ 	.word	0x00000000
        /*0040*/ 	.short	0x0003
        /*0042*/ 	.short	0x000c
        /*0044*/ 	.byte	0x00, 0xf0, 0x11, 0x00


	//----- nvinfo : EIATTR_KPARAM_INFO
	.align		4
.L_21:
        /*0048*/ 	.byte	0x04, 0x17
        /*004a*/ 	.short	(.L_23 - .L_22)
.L_22:
        /*004c*/ 	.word	0x00000000
        /*0050*/ 	.short	0x0002
        /*0052*/ 	.short	0x0008
        /*0054*/ 	.byte	0x00, 0xf0, 0x11, 0x00


	//----- nvinfo : EIATTR_KPARAM_INFO
	.align		4
.L_23:
        /*0058*/ 	.byte	0x04, 0x17
        /*005a*/ 	.short	(.L_25 - .L_24)
.L_24:
        /*005c*/ 	.word	0x00000000
        /*0060*/ 	.short	0x0001
        /*0062*/ 	.short	0x0004
        /*0064*/ 	.byte	0x00, 0xf0, 0x11, 0x00


	//----- nvinfo : EIATTR_KPARAM_INFO
	.align		4
.L_25:
        /*0068*/ 	.byte	0x04, 0x17
        /*006a*/ 	.short	(.L_27 - .L_26)
.L_26:
        /*006c*/ 	.word	0x00000000
        /*0070*/ 	.short	0x0000
        /*0072*/ 	.short	0x0000
        /*0074*/ 	.byte	0x00, 0xf0, 0x11, 0x00


	//----- nvinfo : EIATTR_SPARSE_MMA_MASK
	.align		4
.L_27:
        /*0078*/ 	.byte	0x03, 0x50
        /*007a*/ 	.short	0x0000


	//----- nvinfo : EIATTR_MAXREG_COUNT
	.align		4
        /*007c*/ 	.byte	0x03, 0x1b
        /*007e*/ 	.short	0x00ff


	//----- nvinfo : EIATTR_MERCURY_ISA_VERSION
	.align		4
        /*0080*/ 	.byte	0x03, 0x5f
        /*0082*/ 	.short	0x0101


	//----- nvinfo : EIATTR_VRC_CTA_INIT_COUNT
	.align		4
        /*0084*/ 	.byte	0x02, 0x4a
	.zero		1
	.zero		1


	//----- nvinfo : EIATTR_EXIT_INSTR_OFFSETS
	.align		4
        /*0088*/ 	.byte	0x04, 0x1c
        /*008a*/ 	.short	(.L_29 - .L_28)


	//   ....[0]....
.L_28:
        /*008c*/ 	.word	0x000000b0


	//   ....[1]....
        /*0090*/ 	.word	0x00000150


	//   ....[2]....
        /*0094*/ 	.word	0x00000180


	//   ....[3]....
        /*0098*/ 	.word	0x000004b0


	//   ....[4]....
        /*009c*/ 	.word	0x00000660


	//   ....[5]....
        /*00a0*/ 	.word	0x00000790


	//   ....[6]....
        /*00a4*/ 	.word	0x00000830


	//----- nvinfo : EIATTR_CBANK_PARAM_SIZE
	.align		4
.L_29:
        /*00a8*/ 	.byte	0x03, 0x19
        /*00aa*/ 	.short	0x0028


	//----- nvinfo : EIATTR_PARAM_CBANK
	.align		4
        /*00ac*/ 	.byte	0x04, 0x0a
        /*00ae*/ 	.short	(.L_31 - .L_30)
	.align		4
.L_30:
        /*00b0*/ 	.word	index@(.nv.constant0._Z20GroupPointGradKerneliiiiPKfPKiPf)
        /*00b4*/ 	.short	0x0380
        /*00b6*/ 	.short	0x0028


	//----- nvinfo : EIATTR_SW_WAR
	.align		4
.L_31:
        /*00b8*/ 	.byte	0x04, 0x36
        /*00ba*/ 	.short	(.L_33 - .L_32)
.L_32:
        /*00bc*/ 	.word	0x00000008
.L_33:


//--------------------- .nv.info._Z16GroupPointKerneliiiiPKfPKiPf --------------------------
	.section	.nv.info._Z16GroupPointKerneliiiiPKfPKiPf,"",@"SHT_CUDA_INFO"
	.sectionflags	@""
	.align	4


	//----- nvinfo : EIATTR_CUDA_API_VERSION
	.align		4
        /*0000*/ 	.byte	0x04, 0x37
        /*0002*/ 	.short	(.L_35 - .L_34)
.L_34:
        /*0004*/ 	.word	0x00000082


	//----- nvinfo : EIATTR_KPARAM_INFO
	.align		4
.L_35:
        /*0008*/ 	.byte	0x04, 0x17
        /*000a*/ 	.short	(.L_37 - .L_36)
.L_36:
        /*000c*/ 	.word	0x00000000
        /*0010*/ 	.short	0x0006
        /*0012*/ 	.short	0x0020
        /*0014*/ 	.byte	0x00, 0xf5, 0x21, 0x00


	//----- nvinfo : EIATTR_KPARAM_INFO
	.align		4
.L_37:
        /*0018*/ 	.byte	0x04, 0x17
        /*001a*/ 	.short	(.L_39 - .L_38)
.L_38:
        /*001c*/ 	.word	0x00000000
        /*0020*/ 	.short	0x0005
        /*0022*/ 	.short	0x0018
        /*0024*/ 	.byte	0x00, 0xf5, 0x21, 0x00


	//----- nvinfo : EIATTR_KPARAM_INFO
	.align		4
.L_39:
        /*0028*/ 	.byte	0x04, 0x17
        /*002a*/ 	.short	(.L_41 - .L_40)
.L_40:
        /*002c*/ 	.word	0x00000000
        /*0030*/ 	.short	0x0004
        /*0032*/ 	.short	0x0010
        /*0034*/ 	.byte	0x00, 0xf5, 0x21, 0x00


	//----- nvinfo : EIATTR_KPARAM_INFO
	.align		4
.L_41:
        /*0038*/ 	.byte	0x04, 0x17
        /*003a*/ 	.short	(.L_43 - .L_42)
.L_42:
        /*003c*/ 	.word	0x00000000
        /*0040*/ 	.short	0x0003
        /*0042*/ 	.short	0x000c
        /*0044*/ 	.byte	0x00, 0xf0, 0x11, 0x00


	//----- nvinfo : EIATTR_KPARAM_INFO
	.align		4
.L_43:
        /*0048*/ 	.byte	0x04, 0x17
        /*004a*/ 	.short	(.L_45 - .L_44)
.L_44:
        /*004c*/ 	.word	0x00000000
        /*0050*/ 	.short	0x0002
        /*0052*/ 	.short	0x0008
        /*0054*/ 	.byte	0x00, 0xf0, 0x11, 0x00


	//----- nvinfo : EIATTR_KPARAM_INFO
	.align		4
.L_45:
        /*0058*/ 	.byte	0x04, 0x17
        /*005a*/ 	.short	(.L_47 - .L_46)
.L_46:
        /*005c*/ 	.word	0x00000000
        /*0060*/ 	.short	0x0001
        /*0062*/ 	.short	0x0004
        /*0064*/ 	.byte	0x00, 0xf0, 0x11, 0x00


	//----- nvinfo : EIATTR_KPARAM_INFO
	.align		4
.L_47:
        /*0068*/ 	.byte	0x04, 0x17
        /*006a*/ 	.short	(.L_49 - .L_48)
.L_48:
        /*006c*/ 	.word	0x00000000
        /*0070*/ 	.short	0x0000
        /*0072*/ 	.short	0x0000
        /*0074*/ 	.byte	0x00, 0xf0, 0x11, 0x00


	//----- nvinfo : EIATTR_SPARSE_MMA_MASK
	.align		4
.L_49:
        /*0078*/ 	.byte	0x03, 0x50
        /*007a*/ 	.short	0x0000


	//----- nvinfo : EIATTR_MAXREG_COUNT
	.align		4
        /*007c*/ 	.byte	0x03, 0x1b
        /*007e*/ 	.short	0x00ff


	//----- nvinfo : EIATTR_MERCURY_ISA_VERSION
	.align		4
        /*0080*/ 	.byte	0x03, 0x5f
        /*0082*/ 	.short	0x0101


	//----- nvinfo : EIATTR_VRC_CTA_INIT_COUNT
	.align		4
        /*0084*/ 	.byte	0x02, 0x4a
	.zero		1
	.zero		1


	//----- nvinfo : EIATTR_EXIT_INSTR_OFFSETS
	.align		4
        /*0088*/ 	.byte	0x04, 0x1c
        /*008a*/ 	.short	(.L_51 - .L_50)


	//   ....[0]....
.L_50:
        /*008c*/ 	.word	0x000000b0


	//   ....[1]....
        /*0090*/ 	.word	0x00000150


	//   ....[2]....
        /*0094*/ 	.word	0x00000180


	//   ....[3]....
        /*0098*/ 	.word	0x000004b0


	//   ....[4]....
        /*009c*/ 	.word	0x00000660


	//   ....[5]....
        /*00a0*/ 	.word	0x00000790


	//   ....[6]....
        /*00a4*/ 	.word	0x00000830


	//----- nvinfo : EIATTR_CBANK_PARAM_SIZE
	.align		4
.L_51:
        /*00a8*/ 	.byte	0x03, 0x19
        /*00aa*/ 	.short	0x0028


	//----- nvinfo : EIATTR_PARAM_CBANK
	.align		4
        /*00ac*/ 	.byte	0x04, 0x0a
        /*00ae*/ 	.short	(.L_53 - .L_52)
	.align		4
.L_52:
        /*00b0*/ 	.word	index@(.nv.constant0._Z16GroupPointKerneliiiiPKfPKiPf)
        /*00b4*/ 	.short	0x0380
        /*00b6*/ 	.short	0x0028


	//----- nvinfo : EIATTR_SW_WAR
	.align		4
.L_53:
        /*00b8*/ 	.byte	0x04, 0x36
        /*00ba*/ 	.short	(.L_55 - .L_54)
.L_54:
        /*00bc*/ 	.word	0x00000008
.L_55:


//--------------------- .nv.callgraph             --------------------------
	.section	.nv.callgraph,"",@"SHT_CUDA_CALLGRAPH"
	.align	4
	.sectionentsize	8
	.align		4
        /*0000*/ 	.word	0x00000000
	.align		4
        /*0004*/ 	.word	0xffffffff
	.align		4
        /*0008*/ 	.word	0x00000000
	.align		4
        /*000c*/ 	.word	0xfffffffe
	.align		4
        /*0010*/ 	.word	0x00000000
	.align		4
        /*0014*/ 	.word	0xfffffffd
	.align		4
        /*0018*/ 	.word	0x00000000
	.align		4
        /*001c*/ 	.word	0xfffffffc


//--------------------- .text._Z20GroupPointGradKerneliiiiPKfPKiPf --------------------------
	.section	.text._Z20GroupPointGradKerneliiiiPKfPKiPf,"ax",@progbits
	.align	128
        .global         _Z20GroupPointGradKerneliiiiPKfPKiPf
        .type           _Z20GroupPointGradKerneliiiiPKfPKiPf,@function
        .size           _Z20GroupPointGradKerneliiiiPKfPKiPf,(.L_x_10 - _Z20GroupPointGradKerneliiiiPKfPKiPf)
        .other          _Z20GroupPointGradKerneliiiiPKfPKiPf,@"STO_CUDA_ENTRY STV_DEFAULT"
_Z20GroupPointGradKerneliiiiPKfPKiPf:
.text._Z20GroupPointGradKerneliiiiPKfPKiPf:
[----:B------:R-:W-:Y:S01]  /*0000*/  LDC R1, c[0x0][0x37c] ;  /* 0x0000df00ff017b82 */ /* 0x000fe20000000800 */
[----:B------:R-:W0:Y:S07]  /*0010*/  S2R R9, SR_TID.X ;  /* 0x0000000000097919 */ /* 0x000e2e0000002100 */
[----:B------:R-:W1:Y:S01]  /*0020*/  S2UR UR4, SR_CTAID.Y ;  /* 0x00000000000479c3 */ /* 0x000e620000002600 */
[----:B------:R-:W1:Y:S07]  /*0030*/  LDCU UR5, c[0x0][0x360] ;  /* 0x00006c00ff0577ac */ /* 0x000e6e0008000800 */
[----:B------:R-:W2:Y:S08]  /*0040*/  LDC R0, c[0x0][0x38c] ;  /* 0x0000e300ff007b82 */ /* 0x000eb00000000800 */
[----:B------:R-:W3:Y:S08]  /*0050*/  S2UR UR8, SR_CTAID.X ;  /* 0x00000000000879c3 */ /* 0x000ef00000002500 */
[----:B------:R-:W3:Y:S01]  /*0060*/  LDC R2, c[0x0][0x380] ;  /* 0x0000e000ff027b82 */ /* 0x000ee20000000800 */
[----:B-1----:R-:W-:-:S06]  /*0070*/  UIMAD UR4, UR4, UR5, URZ ;  /* 0x00000005040472a4 */ /* 0x002fcc000f8e02ff */
[----:B0-----:R-:W-:-:S04]  /*0080*/  IADD3 R3, PT, PT, R9, UR4, RZ ;  /* 0x0000000409037c10 */ /* 0x001fc8000fffe0ff */
[----:B--2---:R-:W-:-:S04]  /*0090*/  ISETP.GE.AND P0, PT, R3, R0, PT ;  /* 0x000000000300720c */ /* 0x004fc80003f06270 */
[----:B---3--:R-:W-:-:S13]  /*00a0*/  ISETP.LE.OR P0, PT, R2, UR8, P0 ;  /* 0x0000000802007c0c */ /* 0x008fda0008703670 */
[----:B------:R-:W-:Y:S05]  /*00b0*/  @P0 EXIT ;  /* 0x000000000000094d */ /* 0x000fea0003800000 */
[----:B------:R-:W0:Y:S01]  /*00c0*/  LDC.64 R6, c[0x0][0x398] ;  /* 0x0000e600ff067b82 */ /* 0x000e220000000a00 */
[----:B------:R-:W1:Y:S01]  /*00d0*/  LDCU.64 UR6, c[0x0][0x358] ;  /* 0x00006b00ff0677ac */ /* 0x000e620008000a00 */
[----:B------:R-:W-:-:S05]  /*00e0*/  IMAD R8, R0, UR8, RZ ;  /* 0x0000000800087c24 */ /* 0x000fca000f8e02ff */
[----:B------:R-:W-:-:S05]  /*00f0*/  IADD3 R5, PT, PT, R3, R8, RZ ;  /* 0x0000000803057210 */ /* 0x000fca0007ffe0ff */
[----:B0-----:R-:W-:Y:S02]  /*0100*/  IMAD.WIDE.U32 R6, R5, 0x4, R6 ;  /* 0x0000000405067825 */ /* 0x001fe400078e0006 */
[----:B------:R-:W0:Y:S03]  /*0110*/  LDC R5, c[0x0][0x388] ;  /* 0x0000e200ff057b82 */ /* 0x000e260000000800 */
[----:B-1----:R-:W0:Y:S02]  /*0120*/  LDG.E.CONSTANT R2, desc[UR6][R6.64] ;  /* 0x0000000606027981 */ /* 0x002e24000c1e9900 */
[----:B0-----:R-:W-:-:S04]  /*0130*/  ISETP.GE.AND P0, PT, R2, R5, PT ;  /* 0x000000050200720c */ /* 0x001fc80003f06270 */
[----:B------:R-:W-:-:S13]  /*0140*/  ISETP.LT.OR P0, PT, R2, RZ, P0 ;  /* 0x000000ff0200720c */ /* 0x000fda0000701670 */
[----:B------:R-:W-:Y:S05]  /*0150*/  @P0 EXIT ;  /* 0x000000000000094d */ /* 0x000fea0003800000 */
[----:B------:R-:W0:Y:S02]  /*0160*/  LDC R7, c[0x0][0x384] ;  /* 0x0000e100ff077b82 */ /* 0x000e240000000800 */
[----:B0-----:R-:W-:-:S13]  /*0170*/  ISETP.GE.AND P0, PT, R7, 0x1, PT ;  /* 0x000000010700780c */ /* 0x001fda0003f06270 */
[----:B------:R-:W-:Y:S05]  /*0180*/  @!P0 EXIT ;  /* 0x000000000000894d */ /* 0x000fea0003800000 */
[C---:B------:R-:W-:Y:S01]  /*0190*/  ISETP.GE.U32.AND P1, PT, R7.reuse, 0x8, PT ;  /* 0x000000080700780c */ /* 0x040fe20003f26070 */
[----:B------:R-:W-:Y:S01]  /*01a0*/  HFMA2 R6, -RZ, RZ, 0, 0 ;  /* 0x00000000ff067431 */ /* 0x000fe200000001ff */
[----:B------:R-:W-:-:S04]  /*01b0*/  LOP3.LUT R4, R7, 0x7, RZ, 0xc0, !PT ;  /* 0x0000000707047812 */ /* 0x000fc800078ec0ff */
[----:B------:R-:W-:-:S07]  /*01c0*/  ISETP.NE.AND P0, PT, R4, RZ, PT ;  /* 0x000000ff0400720c */ /* 0x000fce0003f05270 */
[----:B------:R-:W-:Y:S06]  /*01d0*/  @!P1 BRA `(.L_x_0) ;  /* 0x0000000000b49947 */ /* 0x000fec0003800000 */
[----:B------:R-:W0:Y:S01]  /*01e0*/  LDC.64 R12, c[0x0][0x3a0] ;  /* 0x0000e800ff0c7b82 */ /* 0x000e220000000a00 */
[----:B------:R-:W-:Y:S01]  /*01f0*/  IMAD R8, R8, R7, R9 ;  /* 0x0000000708087224 */ /* 0x000fe200078e0209 */
[----:B------:R-:W-:Y:S01]  /*0200*/  LOP3.LUT R6, R7, 0x7ffffff8, RZ, 0xc0, !PT ;  /* 0x7ffffff807067812 */ /* 0x000fe200078ec0ff */
[----:B------:R-:W-:-:S03]  /*0210*/  IMAD R14, R5, UR8, RZ ;  /* 0x00000008050e7c24 */ /* 0x000fc6000f8e02ff */
[----:B------:R-:W-:Y:S01]  /*0220*/  IADD3 R9, PT, PT, R8, UR4, RZ ;  /* 0x0000000408097c10 */ /* 0x000fe2000fffe0ff */
[----:B------:R-:W-:Y:S01]  /*0230*/  IMAD R8, R14, R7, R2 ;  /* 0x000000070e087224 */ /* 0x000fe200078e0202 */
[----:B------:R-:W1:Y:S01]  /*0240*/  LDC.64 R10, c[0x0][0x390] ;  /* 0x0000e400ff0a7b82 */ /* 0x000e620000000a00 */
[----:B------:R-:W-:-:S07]  /*0250*/  IADD3 R20, PT, PT, -R6, RZ, RZ ;  /* 0x000000ff06147210 */ /* 0x000fce0007ffe1ff */
.L_x_1:
[----:B-1-3--:R-:W-:-:S05]  /*0260*/  IMAD.WIDE R18, R9, 0x4, R10 ;  /* 0x0000000409127825 */ /* 0x00afca00078e020a */
[----:B------:R-:W2:Y:S01]  /*0270*/  LDG.E.CONSTANT R23, desc[UR6][R18.64] ;  /* 0x0000000612177981 */ /* 0x000ea2000c1e9900 */
[----:B------:R-:W-:-:S05]  /*0280*/  IMAD.WIDE R14, R0, 0x4, R18 ;  /* 0x00000004000e7825 */ /* 0x000fca00078e0212 */
[----:B------:R-:W3:Y:S01]  /*0290*/  LDG.E.CONSTANT R21, desc[UR6][R14.64] ;  /* 0x000000060e157981 */ /* 0x000ee2000c1e9900 */
[----:B------:R-:W-:-:S05]  /*02a0*/  IMAD.WIDE R24, R0, 0x4, R14 ;  /* 0x0000000400187825 */ /* 0x000fca00078e020e */
[----:B------:R1:W4:Y:S01]  /*02b0*/  LDG.E.CONSTANT R29, desc[UR6][R24.64] ;  /* 0x00000006181d7981 */ /* 0x000322000c1e9900 */
[----:B------:R-:W-:-:S04]  /*02c0*/  IMAD.WIDE R26, R0, 0x4, R24 ;  /* 0x00000004001a7825 */ /* 0x000fc800078e0218 */
[C---:B-1----:R-:W-:Y:S02]  /*02d0*/  IMAD.WIDE R24, R0.reuse, 0x4, R26 ;  /* 0x0000000400187825 */ /* 0x042fe400078e021a */
[----:B------:R-:W5:Y:S02]  /*02e0*/  LDG.E.CONSTANT R26, desc[UR6][R26.64] ;  /* 0x000000061a1a7981 */ /* 0x000f64000c1e9900 */
[----:B------:R-:W-:-:S05]  /*02f0*/  IMAD.WIDE R14, R0, 0x4, R24 ;  /* 0x00000004000e7825 */ /* 0x000fca00078e0218 */
[----:B------:R0:W5:Y:S01]  /*0300*/  LDG.E.CONSTANT R28, desc[UR6][R14.64] ;  /* 0x000000060e1c7981 */ /* 0x000162000c1e9900 */
[----:B------:R-:W-:-:S03]  /*0310*/  IMAD.WIDE R16, R0, 0x4, R14 ;  /* 0x0000000400107825 */ /* 0x000fc600078e020e */
[----:B------:R1:W5:Y:S01]  /*0320*/  LDG.E.CONSTANT R27, desc[UR6][R24.64] ;  /* 0x00000006181b7981 */ /* 0x000362000c1e9900 */
[----:B------:R-:W-:-:S03]  /*0330*/  IMAD.WIDE R18, R0, 0x4, R16 ;  /* 0x0000000400127825 */ /* 0x000fc600078e0210 */
[----:B------:R-:W5:Y:S04]  /*0340*/  LDG.E.CONSTANT R16, desc[UR6][R16.64] ;  /* 0x0000000610107981 */ /* 0x000f68000c1e9900 */
[----:B------:R-:W5:Y:S01]  /*0350*/  LDG.E.CONSTANT R18, desc[UR6][R18.64] ;  /* 0x0000000612127981 */ /* 0x000f62000c1e9900 */
[----:B0-----:R-:W-:Y:S01]  /*0360*/  IMAD.WIDE R14, R8, 0x4, R12 ;  /* 0x00000004080e7825 */ /* 0x001fe200078e020c */
[----:B------:R-:W-:-:S04]  /*0370*/  IADD3 R20, PT, PT, R20, 0x8, RZ ;  /* 0x0000000814147810 */ /* 0x000fc80007ffe0ff */
[----:B------:R-:W-:Y:S02]  /*0380*/  ISETP.NE.AND P1, PT, R20, RZ, PT ;  /* 0x000000ff1400720c */ /* 0x000fe40003f25270 */
[C---:B------:R-:W-:Y:S02]  /*0390*/  LEA R8, R5.reuse, R8, 0x3 ;  /* 0x0000000805087211 */ /* 0x040fe400078e18ff */
[----:B------:R-:W-:Y:S01]  /*03a0*/  LEA R9, R0, R9, 0x3 ;  /* 0x0000000900097211 */ /* 0x000fe200078e18ff */
[----:B--2---:R0:W-:Y:S02]  /*03b0*/  REDG.E.ADD.F32.FTZ.RN.STRONG.GPU desc[UR6][R14.64], R23 ;  /* 0x000000170e0079a6 */ /* 0x0041e4000c12f306 */
[----:B0-----:R-:W-:-:S05]  /*03c0*/  IMAD.WIDE R22, R5, 0x4, R14 ;  /* 0x0000000405167825 */ /* 0x001fca00078e020e */
[----:B---3--:R0:W-:Y:S01]  /*03d0*/  REDG.E.ADD.F32.FTZ.RN.STRONG.GPU desc[UR6][R22.64], R21 ;  /* 0x00000015160079a6 */ /* 0x0081e2000c12f306 */
[----:B-1----:R-:W-:-:S05]  /*03e0*/  IMAD.WIDE R24, R5, 0x4, R22 ;  /* 0x0000000405187825 */ /* 0x002fca00078e0216 */
[----:B----4-:R1:W-:Y:S01]  /*03f0*/  REDG.E.ADD.F32.FTZ.RN.STRONG.GPU desc[UR6][R24.64], R29 ;  /* 0x0000001d180079a6 */ /* 0x0103e2000c12f306 */
[----:B------:R-:W-:-:S05]  /*0400*/  IMAD.WIDE R14, R5, 0x4, R24 ;  /* 0x00000004050e7825 */ /* 0x000fca00078e0218 */
[----:B-----5:R2:W-:Y:S01]  /*0410*/  REDG.E.ADD.F32.FTZ.RN.STRONG.GPU desc[UR6][R14.64], R26 ;  /* 0x0000001a0e0079a6 */ /* 0x0205e2000c12f306 */
[----:B0-----:R-:W-:-:S04]  /*0420*/  IMAD.WIDE R22, R5, 0x4, R14 ;  /* 0x0000000405167825 */ /* 0x001fc800078e020e */
[C---:B-1----:R-:W-:Y:S01]  /*0430*/  IMAD.WIDE R24, R5.reuse, 0x4, R22 ;  /* 0x0000000405187825 */ /* 0x042fe200078e0216 */
[----:B------:R0:W-:Y:S04]  /*0440*/  REDG.E.ADD.F32.FTZ.RN.STRONG.GPU desc[UR6][R22.64], R27 ;  /* 0x0000001b160079a6 */ /* 0x0001e8000c12f306 */
[----:B------:R3:W-:Y:S01]  /*0450*/  REDG.E.ADD.F32.FTZ.RN.STRONG.GPU desc[UR6][R24.64], R28 ;  /* 0x0000001c180079a6 */ /* 0x0007e2000c12f306 */
[----:B--2---:R-:W-:-:S05]  /*0460*/  IMAD.WIDE R14, R5, 0x4, R24 ;  /* 0x00000004050e7825 */ /* 0x004fca00078e0218 */
[----:B------:R3:W-:Y:S01]  /*0470*/  REDG.E.ADD.F32.FTZ.RN.STRONG.GPU desc[UR6][R14.64], R16 ;  /* 0x000000100e0079a6 */ /* 0x0007e2000c12f306 */
[----:B0-----:R-:W-:-:S05]  /*0480*/  IMAD.WIDE R22, R5, 0x4, R14 ;  /* 0x0000000405167825 */ /* 0x001fca00078e020e */
[----:B------:R3:W-:Y:S01]  /*0490*/  REDG.E.ADD.F32.FTZ.RN.STRONG.GPU desc[UR6][R22.64], R18 ;  /* 0x00000012160079a6 */ /* 0x0007e2000c12f306 */
[----:B------:R-:W-:Y:S05]  /*04a0*/  @P1 BRA `(.L_x_1) ;  /* 0xfffffffc006c1947 */ /* 0x000fea000383ffff */
.L_x_0:
[----:B------:R-:W-:Y:S05]  /*04b0*/  @!P0 EXIT ;  /* 0x000000000000894d */ /* 0x000fea0003800000 */
[----:B------:R-:W-:Y:S02]  /*04c0*/  ISETP.GE.U32.AND P0, PT, R4, 0x4, PT ;  /* 0x000000040400780c */ /* 0x000fe40003f06070 */
[----:B---3--:R-:W-:-:S04]  /*04d0*/  LOP3.LUT R24, R7, 0x3, RZ, 0xc0, !PT ;  /* 0x0000000307187812 */ /* 0x008fc800078ec0ff */
[----:B------:R-:W-:-:S07]  /*04e0*/  ISETP.NE.AND P1, PT, R24, RZ, PT ;  /* 0x000000ff1800720c */ /* 0x000fce0003f25270 */
[----:B------:R-:W-:Y:S06]  /*04f0*/  @!P0 BRA `(.L_x_2) ;  /* 0x0000000000588947 */ /* 0x000fec0003800000 */
[----:B------:R-:W0:Y:S01]  /*0500*/  LDC.64 R18, c[0x0][0x390] ;  /* 0x0000e400ff127b82 */ /* 0x000e220000000a00 */
[----:B------:R-:W-:-:S04]  /*0510*/  IMAD R4, R7, UR8, R6 ;  /* 0x0000000807047c24 */ /* 0x000fc8000f8e0206 */
[----:B------:R-:W-:-:S03]  /*0520*/  IMAD R9, R4, R0, R3 ;  /* 0x0000000004097224 */ /* 0x000fc600078e0203 */
[----:B------:R-:W1:Y:S01]  /*0530*/  LDC.64 R10, c[0x0][0x3a0] ;  /* 0x0000e800ff0a7b82 */ /* 0x000e620000000a00 */
[----:B0-----:R-:W-:-:S04]  /*0540*/  IMAD.WIDE R18, R9, 0x4, R18 ;  /* 0x0000000409127825 */ /* 0x001fc800078e0212 */
[C---:B------:R-:W-:Y:S02]  /*0550*/  IMAD.WIDE R20, R0.reuse, 0x4, R18 ;  /* 0x0000000400147825 */ /* 0x040fe400078e0212 */
[----:B------:R-:W2:Y:S02]  /*0560*/  LDG.E.CONSTANT R19, desc[UR6][R18.64] ;  /* 0x0000000612137981 */ /* 0x000ea4000c1e9900 */
[C---:B------:R-:W-:Y:S02]  /*0570*/  IMAD.WIDE R22, R0.reuse, 0x4, R20 ;  /* 0x0000000400167825 */ /* 0x040fe400078e0214 */
[----:B------:R-:W3:Y:S02]  /*0580*/  LDG.E.CONSTANT R21, desc[UR6][R20.64] ;  /* 0x0000000614157981 */ /* 0x000ee4000c1e9900 */
[----:B------:R-:W-:Y:S02]  /*0590*/  IMAD.WIDE R8, R0, 0x4, R22 ;  /* 0x0000000400087825 */ /* 0x000fe400078e0216 */
[----:B------:R-:W4:Y:S04]  /*05a0*/  LDG.E.CONSTANT R23, desc[UR6][R22.64] ;  /* 0x0000000616177981 */ /* 0x000f28000c1e9900 */
[----:B------:R-:W5:Y:S01]  /*05b0*/  LDG.E.CONSTANT R9, desc[UR6][R8.64] ;  /* 0x0000000608097981 */ /* 0x000f62000c1e9900 */
[----:B------:R-:W-:-:S04]  /*05c0*/  IMAD R13, R4, R5, R2 ;  /* 0x00000005040d7224 */ /* 0x000fc800078e0202 */
[----:B-1----:R-:W-:-:S04]  /*05d0*/  IMAD.WIDE R10, R13, 0x4, R10 ;  /* 0x000000040d0a7825 */ /* 0x002fc800078e020a */
[----:B------:R-:W-:-:S04]  /*05e0*/  IMAD.WIDE R12, R5, 0x4, R10 ;  /* 0x00000004050c7825 */ /* 0x000fc800078e020a */
[----:B------:R-:W-:-:S04]  /*05f0*/  IMAD.WIDE R14, R5, 0x4, R12 ;  /* 0x00000004050e7825 */ /* 0x000fc800078e020c */
[----:B------:R-:W-:Y:S01]  /*0600*/  IMAD.WIDE R16, R5, 0x4, R14 ;  /* 0x0000000405107825 */ /* 0x000fe200078e020e */
[----:B--2---:R0:W-:Y:S04]  /*0610*/  REDG.E.ADD.F32.FTZ.RN.STRONG.GPU desc[UR6][R10.64], R19 ;  /* 0x000000130a0079a6 */ /* 0x0041e8000c12f306 */
[----:B---3--:R0:W-:Y:S04]  /*0620*/  REDG.E.ADD.F32.FTZ.RN.STRONG.GPU desc[UR6][R12.64], R21 ;  /* 0x000000150c0079a6 */ /* 0x0081e8000c12f306 */
[----:B----4-:R0:W-:Y:S04]  /*0630*/  REDG.E.ADD.F32.FTZ.RN.STRONG.GPU desc[UR6][R14.64], R23 ;  /* 0x000000170e0079a6 */ /* 0x0101e8000c12f306 */
[----:B-----5:R0:W-:Y:S01]  /*0640*/  REDG.E.ADD.F32.FTZ.RN.STRONG.GPU desc[UR6][R16.64], R9 ;  /* 0x00000009100079a6 */ /* 0x0201e2000c12f306 */
[----:B------:R-:W-:-:S07]  /*0650*/  IADD3 R6, PT, PT, R6, 0x4, RZ ;  /* 0x0000000406067810 */ /* 0x000fce0007ffe0ff */
.L_x_2:
[----:B------:R-:W-:Y:S05]  /*0660*/  @!P1 EXIT ;  /* 0x000000000000994d */ /* 0x000fea0003800000 */
[----:B------:R-:W-:Y:S02]  /*0670*/  ISETP.NE.AND P0, PT, R24, 0x1, PT ;  /* 0x000000011800780c */ /* 0x000fe40003f05270 */
[----:B------:R-:W-:-:S04]  /*0680*/  LOP3.LUT R4, R7, 0x1, RZ, 0xc0, !PT ;  /* 0x0000000107047812 */ /* 0x000fc800078ec0ff */
[----:B------:R-:W-:-:S07]  /*0690*/  ISETP.NE.U32.AND P1, PT, R4, 0x1, PT ;  /* 0x000000010400780c */ /* 0x000fce0003f25070 */
[----:B------:R-:W-:Y:S06]  /*06a0*/  @!P0 BRA `(.L_x_3) ;  /* 0x0000000000388947 */ /* 0x000fec0003800000 */
[----:B0-----:R-:W0:Y:S01]  /*06b0*/  LDC.64 R8, c[0x0][0x390] ;  /* 0x0000e400ff087b82 */ /* 0x001e220000000a00 */
[----:B------:R-:W-:-:S04]  /*06c0*/  IMAD R4, R7, UR8, R6 ;  /* 0x0000000807047c24 */ /* 0x000fc8000f8e0206 */
[----:B------:R-:W-:-:S04]  /*06d0*/  IMAD R11, R4, R0, R3 ;  /* 0x00000000040b7224 */ /* 0x000fc800078e0203 */
[----:B0-----:R-:W-:Y:S02]  /*06e0*/  IMAD.WIDE R10, R11, 0x4, R8 ;  /* 0x000000040b0a7825 */ /* 0x001fe400078e0208 */
[----:B------:R-:W0:Y:S02]  /*06f0*/  LDC.64 R8, c[0x0][0x3a0] ;  /* 0x0000e800ff087b82 */ /* 0x000e240000000a00 */
[----:B------:R-:W-:Y:S02]  /*0700*/  IMAD.WIDE R14, R0, 0x4, R10 ;  /* 0x00000004000e7825 */ /* 0x000fe400078e020a */
[----:B------:R-:W2:Y:S04]  /*0710*/  LDG.E.CONSTANT R11, desc[UR6][R10.64] ;  /* 0x000000060a0b7981 */ /* 0x000ea8000c1e9900 */
[----:B------:R-:W3:Y:S01]  /*0720*/  LDG.E.CONSTANT R15, desc[UR6][R14.64] ;  /* 0x000000060e0f7981 */ /* 0x000ee2000c1e9900 */
[----:B------:R-:W-:-:S04]  /*0730*/  IMAD R13, R4, R5, R2 ;  /* 0x00000005040d7224 */ /* 0x000fc800078e0202 */
[----:B0-----:R-:W-:-:S04]  /*0740*/  IMAD.WIDE R8, R13, 0x4, R8 ;  /* 0x000000040d087825 */ /* 0x001fc800078e0208 */
[----:B------:R-:W-:Y:S01]  /*0750*/  IMAD.WIDE R12, R5, 0x4, R8 ;  /* 0x00000004050c7825 */ /* 0x000fe200078e0208 */
[----:B--2---:R1:W-:Y:S04]  /*0760*/  REDG.E.ADD.F32.FTZ.RN.STRONG.GPU desc[UR6][R8.64], R11 ;  /* 0x0000000b080079a6 */ /* 0x0043e8000c12f306 */
[----:B---3--:R1:W-:Y:S01]  /*0770*/  REDG.E.ADD.F32.FTZ.RN.STRONG.GPU desc[UR6][R12.64], R15 ;  /* 0x0000000f0c0079a6 */ /* 0x0083e2000c12f306 */
[----:B------:R-:W-:-:S07]  /*0780*/  IADD3 R6, PT, PT, R6, 0x2, RZ ;  /* 0x0000000206067810 */ /* 0x000fce0007ffe0ff */
.L_x_3:
[----:B------:R-:W-:Y:S05]  /*0790*/  @P1 EXIT ;  /* 0x000000000000194d */ /* 0x000fea0003800000 */
[----:B01----:R-:W0:Y:S01]  /*07a0*/  LDC.64 R8, c[0x0][0x390] ;  /* 0x0000e400ff087b82 */ /* 0x003e220000000a00 */
[----:B------:R-:W-:-:S04]  /*07b0*/  IMAD R4, R7, UR8, R6 ;  /* 0x0000000807047c24 */ /* 0x000fc8000f8e0206 */
[----:B------:R-:W-:-:S04]  /*07c0*/  IMAD R7, R4, R0, R3 ;  /* 0x0000000004077224 */ /* 0x000fc800078e0203 */
[----:B0-----:R-:W-:Y:S02]  /*07d0*/  IMAD.WIDE R6, R7, 0x4, R8 ;  /* 0x0000000407067825 */ /* 0x001fe400078e0208 */
[----:B------:R-:W0:Y:S04]  /*07e0*/  LDC.64 R8, c[0x0][0x3a0] ;  /* 0x0000e800ff087b82 */ /* 0x000e280000000a00 */
[----:B------:R-:W2:Y:S01]  /*07f0*/  LDG.E.CONSTANT R7, desc[UR6][R6.64] ;  /* 0x0000000606077981 */ /* 0x000ea2000c1e9900 */
[----:B------:R-:W-:-:S04]  /*0800*/  IMAD R3, R4, R5, R2 ;  /* 0x0000000504037224 */ /* 0x000fc800078e0202 */
[----:B0-----:R-:W-:-:S05]  /*0810*/  IMAD.WIDE R2, R3, 0x4, R8 ;  /* 0x0000000403027825 */ /* 0x001fca00078e0208 */
[----:B--2---:R-:W-:Y:S01]  /*0820*/  REDG.E.ADD.F32.FTZ.RN.STRONG.GPU desc[UR6][R2.64], R7 ;  /* 0x00000007020079a6 */ /* 0x004fe2000c12f306 */
[----:B------:R-:W-:Y:S05]  /*0830*/  EXIT ;  /* 0x000000000000794d */ /* 0x000fea0003800000 */
.L_x_4:
[----:B------:R-:W-:-:S00]  /*0840*/  BRA `(.L_x_4) ;  /* 0xfffffffc00fc7947 */ /* 0x000fc0000383ffff */
[----:B------:R-:W-:-:S00]  /*0850*/  NOP ;  /* 0x0000000000007918 */ /* 0x000fc00000000000 */
        /* <DEDUP_REMOVED lines=10> */
.L_x_10:


//--------------------- .text._Z16GroupPointKerneliiiiPKfPKiPf --------------------------
	.section	.text._Z16GroupPointKerneliiiiPKfPKiPf,"ax",@progbits
	.align	128
        .global         _Z16GroupPointKerneliiiiPKfPKiPf
        .type           _Z16GroupPointKerneliiiiPKfPKiPf,@function
        .size           _Z16GroupPointKerneliiiiPKfPKiPf,(.L_x_11 - _Z16GroupPointKerneliiiiPKfPKiPf)
        .other          _Z16GroupPointKerneliiiiPKfPKiPf,@"STO_CUDA_ENTRY STV_DEFAULT"
_Z16GroupPointKerneliiiiPKfPKiPf:
.text._Z16GroupPointKerneliiiiPKfPKiPf:
        /* <DEDUP_REMOVED lines=38> */
.L_x_6:
[----:B0-2---:R-:W-:-:S05]  /*0260*/  IMAD.WIDE R18, R8, 0x4, R12 ;  /* 0x0000000408127825 */ /* 0x005fca00078e020c */
[----:B------:R-:W2:Y:S01]  /*0270*/  LDG.E.CONSTANT R23, desc[UR6][R18.64] ;  /* 0x0000000612177981 */ /* 0x000ea2000c1e9900 */
[----:B------:R-:W-:-:S05]  /*0280*/  IMAD.WIDE R14, R5, 0x4, R18 ;  /* 0x00000004050e7825 */ /* 0x000fca00078e0212 */
[----:B------:R-:W3:Y:S01]  /*0290*/  LDG.E.CONSTANT R21, desc[UR6][R14.64] ;  /* 0x000000060e157981 */ /* 0x000ee2000c1e9900 */
[----:B------:R-:W-:-:S05]  /*02a0*/  IMAD.WIDE R24, R5, 0x4, R14 ;  /* 0x0000000405187825 */ /* 0x000fca00078e020e */
[----:B------:R0:W4:Y:S01]  /*02b0*/  LDG.E.CONSTANT R29, desc[UR6][R24.64] ;  /* 0x00000006181d7981 */ /* 0x000122000c1e9900 */
[----:B------:R-:W-:-:S04]  /*02c0*/  IMAD.WIDE R26, R5, 0x4, R24 ;  /* 0x00000004051a7825 */ /* 0x000fc800078e0218 */
[C---:B0-----:R-:W-:Y:S02]  /*02d0*/  IMAD.WIDE R24, R5.reuse, 0x4, R26 ;  /* 0x0000000405187825 */ /* 0x041fe400078e021a */
        /* <DEDUP_REMOVED lines=8> */
[----:B-1----:R-:W-:Y:S01]  /*0360*/  IMAD.WIDE R14, R9, 0x4, R10 ;  /* 0x00000004090e7825 */ /* 0x002fe200078e020a */
[----:B------:R-:W-:-:S04]  /*0370*/  IADD3 R20, PT, PT, R20, 0x8, RZ ;  /* 0x0000000814147810 */ /* 0x000fc80007ffe0ff */
[----:B------:R-:W-:Y:S02]  /*0380*/  ISETP.NE.AND P1, PT, R20, RZ, PT ;  /* 0x000000ff1400720c */ /* 0x000fe40003f25270 */
[----:B------:R-:W-:Y:S02]  /*0390*/  LEA R8, R5, R8, 0x3 ;  /* 0x0000000805087211 */ /* 0x000fe400078e18ff */
[C---:B------:R-:W-:Y:S01]  /*03a0*/  LEA R9, R0.reuse, R9, 0x3 ;  /* 0x0000000900097211 */ /* 0x040fe200078e18ff */
[----:B--2---:R1:W-:Y:S02]  /*03b0*/  STG.E desc[UR6][R14.64], R23 ;  /* 0x000000170e007986 */ /* 0x0043e4000c101906 */
[----:B-1----:R-:W-:-:S04]  /*03c0*/  IMAD.WIDE R22, R0, 0x4, R14 ;  /* 0x0000000400167825 */ /* 0x002fc800078e020e */
[C---:B0-----:R-:W-:Y:S01]  /*03d0*/  IMAD.WIDE R24, R0.reuse, 0x4, R22 ;  /* 0x0000000400187825 */ /* 0x041fe200078e0216 */
[----:B---3--:R0:W-:Y:S03]  /*03e0*/  STG.E desc[UR6][R22.64], R21 ;  /* 0x0000001516007986 */ /* 0x0081e6000c101906 */
[C---:B------:R-:W-:Y:S01]  /*03f0*/  IMAD.WIDE R14, R0.reuse, 0x4, R24 ;  /* 0x00000004000e7825 */ /* 0x040fe200078e0218 */
[----:B----4-:R1:W-:Y:S03]  /*0400*/  STG.E desc[UR6][R24.64], R29 ;  /* 0x0000001d18007986 */ /* 0x0103e6000c101906 */
[C---:B0-----:R-:W-:Y:S01]  /*0410*/  IMAD.WIDE R22, R0.reuse, 0x4, R14 ;  /* 0x0000000400167825 */ /* 0x041fe200078e020e */
[----:B-----5:R0:W-:Y:S03]  /*0420*/  STG.E desc[UR6][R14.64], R26 ;  /* 0x0000001a0e007986 */ /* 0x0201e6000c101906 */
[C---:B-1----:R-:W-:Y:S01]  /*0430*/  IMAD.WIDE R24, R0.reuse, 0x4, R22 ;  /* 0x0000000400187825 */ /* 0x042fe200078e0216 */
[----:B------:R1:W-:Y:S03]  /*0440*/  STG.E desc[UR6][R22.64], R27 ;  /* 0x0000001b16007986 */ /* 0x0003e6000c101906 */
[C---:B0-----:R-:W-:Y:S01]  /*0450*/  IMAD.WIDE R14, R0.reuse, 0x4, R24 ;  /* 0x00000004000e7825 */ /* 0x041fe200078e0218 */
[----:B------:R2:W-:Y:S03]  /*0460*/  STG.E desc[UR6][R24.64], R28 ;  /* 0x0000001c18007986 */ /* 0x0005e6000c101906 */
[----:B-1----:R-:W-:Y:S01]  /*0470*/  IMAD.WIDE R22, R0, 0x4, R14 ;  /* 0x0000000400167825 */ /* 0x002fe200078e020e */
[----:B------:R2:W-:Y:S04]  /*0480*/  STG.E desc[UR6][R14.64], R16 ;  /* 0x000000100e007986 */ /* 0x0005e8000c101906 */
[----:B------:R2:W-:Y:S01]  /*0490*/  STG.E desc[UR6][R22.64], R18 ;  /* 0x0000001216007986 */ /* 0x0005e2000c101906 */
[----:B------:R-:W-:Y:S05]  /*04a0*/  @P1 BRA `(.L_x_6) ;  /* 0xfffffffc006c1947 */ /* 0x000fea000383ffff */
.L_x_5:
[----:B------:R-:W-:Y:S05]  /*04b0*/  @!P0 EXIT ;  /* 0x000000000000894d */ /* 0x000fea0003800000 */
[----:B------:R-:W-:Y:S02]  /*04c0*/  ISETP.GE.U32.AND P0, PT, R4, 0x4, PT ;  /* 0x000000040400780c */ /* 0x000fe40003f06070 */
[----:B--2---:R-:W-:-:S04]  /*04d0*/  LOP3.LUT R24, R7, 0x3, RZ, 0xc0, !PT ;  /* 0x0000000307187812 */ /* 0x004fc800078ec0ff */
        /* <DEDUP_REMOVED lines=19> */
[----:B------:R-:W-:Y:S01]  /*0610*/  IADD3 R6, PT, PT, R6, 0x4, RZ ;  /* 0x0000000406067810 */ /* 0x000fe20007ffe0ff */
[----:B--2---:R0:W-:Y:S04]  /*0620*/  STG.E desc[UR6][R10.64], R19 ;  /* 0x000000130a007986 */ /* 0x0041e8000c101906 */
[----:B---3--:R0:W-:Y:S04]  /*0630*/  STG.E desc[UR6][R12.64], R21 ;  /* 0x000000150c007986 */ /* 0x0081e8000c101906 */
[----:B----4-:R0:W-:Y:S04]  /*0640*/  STG.E desc[UR6][R14.64], R23 ;  /* 0x000000170e007986 */ /* 0x0101e8000c101906 */
[----:B-----5:R0:W-:Y:S02]  /*0650*/  STG.E desc[UR6][R16.64], R9 ;  /* 0x0000000910007986 */ /* 0x0201e4000c101906 */
.L_x_7:
        /* <DEDUP_REMOVED lines=13> */
[----:B------:R-:W-:Y:S01]  /*0730*/  IMAD R15, R4, R0, R3 ;  /* 0x00000000040f7224 */ /* 0x000fe200078e0203 */
[----:B------:R-:W-:-:S03]  /*0740*/  IADD3 R6, PT, PT, R6, 0x2, RZ ;  /* 0x0000000206067810 */ /* 0x000fc60007ffe0ff */
[----:B0-----:R-:W-:-:S04]  /*0750*/  IMAD.WIDE R10, R15, 0x4, R10 ;  /* 0x000000040f0a7825 */ /* 0x001fc800078e020a */
[----:B------:R-:W-:Y:S01]  /*0760*/  IMAD.WIDE R14, R0, 0x4, R10 ;  /* 0x00000004000e7825 */ /* 0x000fe200078e020a */
[----:B--2---:R1:W-:Y:S04]  /*0770*/  STG.E desc[UR6][R10.64], R9 ;  /* 0x000000090a007986 */ /* 0x0043e8000c101906 */
[----:B---3--:R1:W-:Y:S02]  /*0780*/  STG.E desc[UR6][R14.64], R13 ;  /* 0x0000000d0e007986 */ /* 0x0083e4000c101906 */
.L_x_8:
[----:B------:R-:W-:Y:S05]  /*0790*/  @P1 EXIT ;  /* 0x000000000000194d */ /* 0x000fea0003800000 */
[----:B01----:R-:W0:Y:S01]  /*07a0*/  LDC.64 R8, c[0x0][0x390] ;  /* 0x0000e400ff087b82 */ /* 0x003e220000000a00 */
[----:B------:R-:W-:-:S04]  /*07b0*/  IMAD R10, R7, UR8, R6 ;  /* 0x00000008070a7c24 */ /* 0x000fc8000f8e0206 */
[----:B------:R-:W-:-:S03]  /*07c0*/  IMAD R5, R10, R5, R2 ;  /* 0x000000050a057224 */ /* 0x000fc600078e0202 */
[----:B------:R-:W1:Y:S01]  /*07d0*/  LDC.64 R6, c[0x0][0x3a0] ;  /* 0x0000e800ff067b82 */ /* 0x000e620000000a00 */
[----:B0-----:R-:W-:-:S06]  /*07e0*/  IMAD.WIDE R4, R5, 0x4, R8 ;  /* 0x0000000405047825 */ /* 0x001fcc00078e0208 */
[----:B------:R-:W2:Y:S01]  /*07f0*/  LDG.E.CONSTANT R5, desc[UR6][R4.64] ;  /* 0x0000000604057981 */ /* 0x000ea2000c1e9900 */
[----:B------:R-:W-:-:S04]  /*0800*/  IMAD R3, R10, R0, R3 ;  /* 0x000000000a037224 */ /* 0x000fc800078e0203 */
[----:B-1----:R-:W-:-:S05]  /*0810*/  IMAD.WIDE R2, R3, 0x4, R6 ;  /* 0x0000000403027825 */ /* 0x002fca00078e0206 */
[----:B--2---:R-:W-:Y:S01]  /*0820*/  STG.E desc[UR6][R2.64], R5 ;  /* 0x0000000502007986 */ /* 0x004fe2000c101906 */
[----:B------:R-:W-:Y:S05]  /*0830*/  EXIT ;  /* 0x000000000000794d */ /* 0x000fea0003800000 */
.L_x_9:
        /* <DEDUP_REMOVED lines=12> */
.L_x_11:


//--------------------- .nv.shared.reserved.0     --------------------------
	.section	.nv.shared.reserved.0,"aw",@nobits
	.weak		__nv_reservedSMEM_offset_0_alias
	.size		__nv_reservedSMEM_offset_0_alias, 0, 64
	.other		__nv_reservedSMEM_offset_0_alias,@"STO_CUDA_RESERVED_SHARED STV_DEFAULT"
__nv_reservedSMEM_offset_0_alias:
	.zero		0
	.zero		64


//--------------------- .nv.constant0._Z20GroupPointGradKerneliiiiPKfPKiPf --------------------------
	.section	.nv.constant0._Z20GroupPointGradKerneliiiiPKfPKiPf,"a",@progbits
	.sectionflags	@""
	.align	4
.nv.constant0._Z20GroupPointGradKerneliiiiPKfPKiPf:
	.zero		936


//--------------------- .nv.constant0._Z16GroupPointKerneliiiiPKfPKiPf --------------------------
	.section	.nv.constant0._Z16GroupPointKerneliiiiPKfPKiPf,"a",@progbits
	.sectionflags	@""
	.align	4
.nv.constant0._Z16GroupPointKerneliiiiPKfPKiPf:
	.zero		936


//--------------------- SYMBOLS --------------------------

	.type		.nv.reservedSmem.offset0,@object
	.size		.nv.reservedSmem.offset0,0x4
